//
// Generated by NVIDIA NVVM Compiler
//
// Compiler Build ID: CL-36424714
// Cuda compilation tools, release 13.0, V13.0.88
// Based on NVVM 20.0.0
//

.version 9.0
.target sm_100
.address_size 64

	// .globl	_Z7ConvGPUPfS_S_S_ii

.visible .entry _Z7ConvGPUPfS_S_S_ii(
	.param .u64 .ptr .align 1 _Z7ConvGPUPfS_S_S_ii_param_0,
	.param .u64 .ptr .align 1 _Z7ConvGPUPfS_S_S_ii_param_1,
	.param .u64 .ptr .align 1 _Z7ConvGPUPfS_S_S_ii_param_2,
	.param .u64 .ptr .align 1 _Z7ConvGPUPfS_S_S_ii_param_3,
	.param .u32 _Z7ConvGPUPfS_S_S_ii_param_4,
	.param .u32 _Z7ConvGPUPfS_S_S_ii_param_5
)
{
	.reg .pred 	%p<5>;
	.reg .b32 	%r<29>;
	.reg .b32 	%f<27>;
	.reg .b64 	%rd<25>;

	ld.param.u64 	%rd6, [_Z7ConvGPUPfS_S_S_ii_param_0];
	ld.param.u64 	%rd7, [_Z7ConvGPUPfS_S_S_ii_param_1];
	ld.param.u64 	%rd8, [_Z7ConvGPUPfS_S_S_ii_param_2];
	ld.param.u64 	%rd9, [_Z7ConvGPUPfS_S_S_ii_param_3];
	ld.param.u32 	%r13, [_Z7ConvGPUPfS_S_S_ii_param_4];
	ld.param.u32 	%r14, [_Z7ConvGPUPfS_S_S_ii_param_5];
	cvta.to.global.u64 	%rd1, %rd9;
	mul.lo.s32 	%r15, %r14, 25;
	mad.lo.s32 	%r1, %r13, 125000, %r15;
	mov.u32 	%r2, %ctaid.x;
	mov.u32 	%r3, %tid.x;
	add.s32 	%r16, %r2, %r3;
	add.s32 	%r4, %r16, -6;
	mov.u32 	%r5, %ctaid.y;
	mov.u32 	%r6, %tid.y;
	add.s32 	%r17, %r5, %r6;
	add.s32 	%r7, %r17, -6;
	mad.lo.s32 	%r18, %r13, 25, %r4;
	add.s32 	%r19, %r15, %r7;
	max.u32 	%r21, %r18, %r19;
	setp.gt.u32 	%p1, %r21, 4999;
	mov.f32 	%f25, 0f00000000;
	@%p1 bra 	$L__BB0_2;
	cvta.to.global.u64 	%rd10, %rd6;
	cvta.to.global.u64 	%rd11, %rd7;
	mad.lo.s32 	%r22, %r4, 5000, %r7;
	add.s32 	%r23, %r22, %r1;
	mul.wide.s32 	%rd12, %r23, 4;
	add.s64 	%rd13, %rd10, %rd12;
	ld.global.f32 	%f7, [%rd13];
	mad.lo.s32 	%r24, %r3, 13, %r6;
	mul.wide.u32 	%rd14, %r24, 4;
	add.s64 	%rd15, %rd11, %rd14;
	ld.global.f32 	%f8, [%rd15];
	mul.f32 	%f25, %f7, %f8;
$L__BB0_2:
	mad.lo.s32 	%r8, %r3, 13, %r6;
	setp.gt.u32 	%p2, %r8, 168;
	@%p2 bra 	$L__BB0_8;
	mad.lo.s32 	%r9, %r2, 25, %r5;
	mul.lo.s32 	%r10, %r9, 169;
	mul.wide.u32 	%rd16, %r10, 4;
	add.s64 	%rd2, %rd1, %rd16;
	mul.wide.u32 	%rd17, %r8, 4;
	add.s64 	%rd18, %rd2, %rd17;
	st.global.f32 	[%rd18], %f25;
	bar.sync 	0;
	setp.ne.s32 	%p3, %r8, 0;
	@%p3 bra 	$L__BB0_7;
	ld.global.f32 	%f26, [%rd2];
	add.s64 	%rd20, %rd16, %rd1;
	add.s64 	%rd24, %rd20, 16;
	mov.b32 	%r28, 0;
$L__BB0_5:
	ld.global.f32 	%f9, [%rd24+-12];
	add.f32 	%f10, %f9, %f26;
	ld.global.f32 	%f11, [%rd24+-8];
	add.f32 	%f12, %f11, %f10;
	ld.global.f32 	%f13, [%rd24+-4];
	add.f32 	%f14, %f13, %f12;
	ld.global.f32 	%f15, [%rd24];
	add.f32 	%f16, %f15, %f14;
	ld.global.f32 	%f17, [%rd24+4];
	add.f32 	%f18, %f17, %f16;
	ld.global.f32 	%f19, [%rd24+8];
	add.f32 	%f20, %f19, %f18;
	ld.global.f32 	%f21, [%rd24+12];
	add.f32 	%f22, %f21, %f20;
	ld.global.f32 	%f23, [%rd24+16];
	add.f32 	%f26, %f23, %f22;
	add.s32 	%r28, %r28, 8;
	add.s64 	%rd24, %rd24, 32;
	setp.ne.s32 	%p4, %r28, 168;
	@%p4 bra 	$L__BB0_5;
	st.global.f32 	[%rd2], %f26;
$L__BB0_7:
	bar.sync 	0;
	ld.global.f32 	%f24, [%rd2];
	mad.lo.s32 	%r26, %r2, 4975, %r9;
	add.s32 	%r27, %r26, %r1;
	cvta.to.global.u64 	%rd21, %rd8;
	mul.wide.u32 	%rd22, %r27, 4;
	add.s64 	%rd23, %rd21, %rd22;
	st.global.f32 	[%rd23], %f24;
$L__BB0_8:
	ret;

}


// ===== COMPILED SASS (sm_100) =====

	.target	sm_100

	.elftype	@"ET_EXEC"


//--------------------- .note.nv.tkinfo           --------------------------
	.section	.note.nv.tkinfo,"",@"SHT_NOTE"
	.sectionflags	@"SHF_NOTE_NV_TKINFO"
	.tkinfo
        /*0018*/ 	.word	0x00000002
        /*0030*/ 	.string	""
        /*0030*/ 	.string	"ptxas"
        /*0030*/ 	.string	"Cuda compilation tools, release 13.0, V13.0.88"
        /*0030*/ 	.string	"Build cuda_13.0.r13.0/compiler.36424714_0"
        /*0030*/ 	.string	"-arch sm_100 -m 64 "



//--------------------- .note.nv.cuinfo           --------------------------
	.section	.note.nv.cuinfo,"",@"SHT_NOTE"
	.sectionflags	@"SHF_NOTE_NV_CUINFO"
        /*0018*/ 	.short	0x0002
        /*001a*/ 	.short	0x0064
        /*001c*/ 	.short	0x0082
	.zero		2


//--------------------- .nv.info                  --------------------------
	.section	.nv.info,"",@"SHT_CUDA_INFO"
	.align	4


	//----- nvinfo : EIATTR_REGCOUNT
	.align		4
        /*0000*/ 	.byte	0x04, 0x2f
        /*0002*/ 	.short	(.L_1 - .L_0)
	.align		4
.L_0:
        /*0004*/ 	.word	index@(_Z7ConvGPUPfS_S_S_ii)
        /*0008*/ 	.word	0x0000001e


	//----- nvinfo : EIATTR_FRAME_SIZE
	.align		4
.L_1:
        /*000c*/ 	.byte	0x04, 0x11
        /*000e*/ 	.short	(.L_3 - .L_2)
	.align		4
.L_2:
        /*0010*/ 	.word	index@(_Z7ConvGPUPfS_S_S_ii)
        /*0014*/ 	.word	0x00000000


	//----- nvinfo : EIATTR_MIN_STACK_SIZE
	.align		4
.L_3:
        /*0018*/ 	.byte	0x04, 0x12
        /*001a*/ 	.short	(.L_5 - .L_4)
	.align		4
.L_4:
        /*001c*/ 	.word	index@(_Z7ConvGPUPfS_S_S_ii)
        /*0020*/ 	.word	0x00000000
.L_5:


//--------------------- .nv.compat                --------------------------
	.section	.nv.compat,"",@"SHT_CUDA_COMPAT_INFO"
	.align	4
        /*0000*/ 	.byte	0x02, 0x09, 0x00, 0x00, 0x02, 0x02, 0x01, 0x00, 0x02, 0x05, 0x05, 0x00, 0x03, 0x07, 0x01, 0x01
        /*0010*/ 	.byte	0x02, 0x03, 0x00, 0x00, 0x02, 0x06, 0x01, 0x00, 0x04, 0x0b, 0x08, 0x00, 0x09, 0x00, 0x00, 0x00
        /*0020*/ 	.byte	0x00, 0x00, 0x00, 0x00


//--------------------- .nv.info._Z7ConvGPUPfS_S_S_ii --------------------------
	.section	.nv.info._Z7ConvGPUPfS_S_S_ii,"",@"SHT_CUDA_INFO"
	.sectionflags	@""
	.align	4


	//----- nvinfo : EIATTR_CUDA_API_VERSION
	.align		4
        /*0000*/ 	.byte	0x04, 0x37
        /*0002*/ 	.short	(.L_7 - .L_6)
.L_6:
        /*0004*/ 	.word	0x00000082


	//----- nvinfo : EIATTR_KPARAM_INFO
	.align		4
.L_7:
        /*0008*/ 	.byte	0x04, 0x17
        /*000a*/ 	.short	(.L_9 - .L_8)
.L_8:
        /*000c*/ 	.word	0x00000000
        /*0010*/ 	.short	0x0005
        /*0012*/ 	.short	0x0024
        /*0014*/ 	.byte	0x00, 0xf0, 0x11, 0x00


	//----- nvinfo : EIATTR_KPARAM_INFO
	.align		4
.L_9:
        /*0018*/ 	.byte	0x04, 0x17
        /*001a*/ 	.short	(.L_11 - .L_10)
.L_10:
        /*001c*/ 	.word	0x00000000
        /*0020*/ 	.short	0x0004
        /*0022*/ 	.short	0x0020
        /*0024*/ 	.byte	0x00, 0xf0, 0x11, 0x00


	//----- nvinfo : EIATTR_KPARAM_INFO
	.align		4
.L_11:
        /*0028*/ 	.byte	0x04, 0x17
        /*002a*/ 	.short	(.L_13 - .L_12)
.L_12:
        /*002c*/ 	.word	0x00000000
        /*0030*/ 	.short	0x0003
        /*0032*/ 	.short	0x0018
        /*0034*/ 	.byte	0x00, 0xf5, 0x21, 0x00


	//----- nvinfo : EIATTR_KPARAM_INFO
	.align		4
.L_13:
        /*0038*/ 	.byte	0x04, 0x17
        /*003a*/ 	.short	(.L_15 - .L_14)
.L_14:
        /*003c*/ 	.word	0x00000000
        /*0040*/ 	.short	0x0002
        /*0042*/ 	.short	0x0010
        /*0044*/ 	.byte	0x00, 0xf5, 0x21, 0x00


	//----- nvinfo : EIATTR_KPARAM_INFO
	.align		4
.L_15:
        /*0048*/ 	.byte	0x04, 0x17
        /*004a*/ 	.short	(.L_17 - .L_16)
.L_16:
        /*004c*/ 	.word	0x00000000
        /*0050*/ 	.short	0x0001
        /*0052*/ 	.short	0x0008
        /*0054*/ 	.byte	0x00, 0xf5, 0x21, 0x00


	//----- nvinfo : EIATTR_KPARAM_INFO
	.align		4
.L_17:
        /*0058*/ 	.byte	0x04, 0x17
        /*005a*/ 	.short	(.L_19 - .L_18)
.L_18:
        /*005c*/ 	.word	0x00000000
        /*0060*/ 	.short	0x0000
        /*0062*/ 	.short	0x0000
        /*0064*/ 	.byte	0x00, 0xf5, 0x21, 0x00


	//----- nvinfo : EIATTR_SPARSE_MMA_MASK
	.align		4
.L_19:
        /*0068*/ 	.byte	0x03, 0x50
        /*006a*/ 	.short	0x0000


	//----- nvinfo : EIATTR_MAXREG_COUNT
	.align		4
        /*006c*/ 	.byte	0x03, 0x1b
        /*006e*/ 	.short	0x00ff


	//----- nvinfo : EIATTR_NUM_BARRIERS
	.align		4
        /*0070*/ 	.byte	0x02, 0x4c
        /*0072*/ 	.byte	0x01
	.zero		1


	//----- nvinfo : EIATTR_MERCURY_ISA_VERSION
	.align		4
        /*0074*/ 	.byte	0x03, 0x5f
        /*0076*/ 	.short	0x0101


	//----- nvinfo : EIATTR_VRC_CTA_INIT_COUNT
	.align		4
        /*0078*/ 	.byte	0x02, 0x4a
	.zero		1
	.zero		1


	//----- nvinfo : EIATTR_EXIT_INSTR_OFFSETS
	.align		4
        /*007c*/ 	.byte	0x04, 0x1c
        /*007e*/ 	.short	(.L_21 - .L_20)


	//   ....[0]....
.L_20:
        /*0080*/ 	.word	0x000001e0


	//   ....[1]....
        /*0084*/ 	.word	0x00001830


	//----- nvinfo : EIATTR_CRS_STACK_SIZE
	.align		4
.L_21:
        /*0088*/ 	.byte	0x04, 0x1e
        /*008a*/ 	.short	(.L_23 - .L_22)
.L_22:
        /*008c*/ 	.word	0x00000000


	//----- nvinfo : EIATTR_CBANK_PARAM_SIZE
	.align		4
.L_23:
        /*0090*/ 	.byte	0x03, 0x19
        /*0092*/ 	.short	0x0028


	//----- nvinfo : EIATTR_PARAM_CBANK
	.align		4
        /*0094*/ 	.byte	0x04, 0x0a
        /*0096*/ 	.short	(.L_25 - .L_24)
	.align		4
.L_24:
        /*0098*/ 	.word	index@(.nv.constant0._Z7ConvGPUPfS_S_S_ii)
        /*009c*/ 	.short	0x0380
        /*009e*/ 	.short	0x0028


	//----- nvinfo : EIATTR_SW_WAR
	.align		4
.L_25:
        /*00a0*/ 	.byte	0x04, 0x36
        /*00a2*/ 	.short	(.L_27 - .L_26)
.L_26:
        /*00a4*/ 	.word	0x00000008
.L_27:


//--------------------- .nv.callgraph             --------------------------
	.section	.nv.callgraph,"",@"SHT_CUDA_CALLGRAPH"
	.align	4
	.sectionentsize	8
	.align		4
        /*0000*/ 	.word	0x00000000
	.align		4
        /*0004*/ 	.word	0xffffffff
	.align		4
        /*0008*/ 	.word	0x00000000
	.align		4
        /*000c*/ 	.word	0xfffffffe
	.align		4
        /*0010*/ 	.word	0x00000000
	.align		4
        /*0014*/ 	.word	0xfffffffd
	.align		4
        /*0018*/ 	.word	0x00000000
	.align		4
        /*001c*/ 	.word	0xfffffffc


//--------------------- .text._Z7ConvGPUPfS_S_S_ii --------------------------
	.section	.text._Z7ConvGPUPfS_S_S_ii,"ax",@progbits
	.align	128
        .global         _Z7ConvGPUPfS_S_S_ii
        .type           _Z7ConvGPUPfS_S_S_ii,@function
        .size           _Z7ConvGPUPfS_S_S_ii,(.L_x_5 - _Z7ConvGPUPfS_S_S_ii)
        .other          _Z7ConvGPUPfS_S_S_ii,@"STO_CUDA_ENTRY STV_DEFAULT"
_Z7ConvGPUPfS_S_S_ii:
.text._Z7ConvGPUPfS_S_S_ii:
[----:B------:R-:W-:Y:S01]  /*0000*/  LDC R1, c[0x0][0x37c] ;  /* 0x0000df00ff017b82 */ /* 0x000fe20000000800 */
[----:B------:R-:W0:Y:S07]  /*0010*/  S2R R0, SR_CTAID.X ;  /* 0x0000000000007919 */ /* 0x000e2e0000002500 */
[----:B------:R-:W1:Y:S01]  /*0020*/  LDC.64 R8, c[0x0][0x3a0] ;  /* 0x0000e800ff087b82 */ /* 0x000e620000000a00 */
[----:B------:R-:W2:Y:S01]  /*0030*/  LDCU.64 UR4, c[0x0][0x358] ;  /* 0x00006b00ff0477ac */ /* 0x000ea20008000a00 */
[----:B------:R-:W-:Y:S01]  /*0040*/  BSSY.RECONVERGENT B0, `(.L_x_0) ;  /* 0x0000019000007945 */ /* 0x000fe20003800200 */
[----:B------:R-:W0:Y:S01]  /*0050*/  S2R R13, SR_TID.X ;  /* 0x00000000000d7919 */ /* 0x000e220000002100 */
[----:B------:R-:W-:Y:S01]  /*0060*/  HFMA2 R11, -RZ, RZ, 0, 0 ;  /* 0x00000000ff0b7431 */ /* 0x000fe200000001ff */
[----:B------:R-:W3:Y:S01]  /*0070*/  S2R R15, SR_CTAID.Y ;  /* 0x00000000000f7919 */ /* 0x000ee20000002600 */
[----:B------:R-:W3:Y:S01]  /*0080*/  S2R R10, SR_TID.Y ;  /* 0x00000000000a7919 */ /* 0x000ee20000002200 */
[----:B-1----:R-:W-:-:S04]  /*0090*/  IMAD R3, R9, 0x19, RZ ;  /* 0x0000001909037824 */ /* 0x002fc800078e02ff */
[----:B------:R-:W-:Y:S01]  /*00a0*/  IMAD R4, R8, 0x1e848, R3 ;  /* 0x0001e84808047824 */ /* 0x000fe200078e0203 */
[----:B0-----:R-:W-:-:S05]  /*00b0*/  IADD3 R5, PT, PT, R0, -0x6, R13 ;  /* 0xfffffffa00057810 */ /* 0x001fca0007ffe00d */
[----:B------:R-:W-:Y:S01]  /*00c0*/  IMAD R2, R8, 0x19, R5 ;  /* 0x0000001908027824 */ /* 0x000fe200078e0205 */
[--C-:B---3--:R-:W-:Y:S01]  /*00d0*/  IADD3 R6, PT, PT, R15, -0x6, R10.reuse ;  /* 0xfffffffa0f067810 */ /* 0x108fe20007ffe00a */
[----:B------:R-:W-:-:S03]  /*00e0*/  IMAD R7, R13, 0xd, R10 ;  /* 0x0000000d0d077824 */ /* 0x000fc600078e020a */
[----:B------:R-:W-:Y:S02]  /*00f0*/  VIADDMNMX.U32 R2, R3, R6, R2, !PT ;  /* 0x0000000603027246 */ /* 0x000fe40007800002 */
[----:B------:R-:W-:Y:S02]  /*0100*/  ISETP.GT.U32.AND P1, PT, R7, 0xa8, PT ;  /* 0x000000a80700780c */ /* 0x000fe40003f24070 */
[----:B------:R-:W-:-:S13]  /*0110*/  ISETP.GT.U32.AND P0, PT, R2, 0x1387, PT ;  /* 0x000013870200780c */ /* 0x000fda0003f04070 */
[----:B--2---:R-:W-:Y:S05]  /*0120*/  @P0 BRA `(.L_x_1) ;  /* 0x0000000000280947 */ /* 0x004fea0003800000 */
[----:B------:R-:W0:Y:S01]  /*0130*/  LDC.64 R8, c[0x0][0x388] ;  /* 0x0000e200ff087b82 */ /* 0x000e220000000a00 */
[----:B------:R-:W-:Y:S02]  /*0140*/  IMAD R5, R5, 0x1388, R6 ;  /* 0x0000138805057824 */ /* 0x000fe400078e0206 */
[----:B------:R-:W-:-:S03]  /*0150*/  IMAD R11, R13, 0xd, R10 ;  /* 0x0000000d0d0b7824 */ /* 0x000fc600078e020a */
[----:B------:R-:W-:Y:S02]  /*0160*/  IADD3 R5, PT, PT, R4, R5, RZ ;  /* 0x0000000504057210 */ /* 0x000fe40007ffe0ff */
[----:B------:R-:W1:Y:S01]  /*0170*/  LDC.64 R2, c[0x0][0x380] ;  /* 0x0000e000ff027b82 */ /* 0x000e620000000a00 */
[----:B0-----:R-:W-:-:S06]  /*0180*/  IMAD.WIDE.U32 R8, R11, 0x4, R8 ;  /* 0x000000040b087825 */ /* 0x001fcc00078e0008 */
[----:B------:R-:W2:Y:S01]  /*0190*/  LDG.E R9, desc[UR4][R8.64] ;  /* 0x0000000408097981 */ /* 0x000ea2000c1e1900 */
[----:B-1----:R-:W-:-:S06]  /*01a0*/  IMAD.WIDE R2, R5, 0x4, R2 ;  /* 0x0000000405027825 */ /* 0x002fcc00078e0202 */
[----:B------:R-:W2:Y:S02]  /*01b0*/  LDG.E R2, desc[UR4][R2.64] ;  /* 0x0000000402027981 */ /* 0x000ea4000c1e1900 */
[----:B--2---:R-:W-:-:S07]  /*01c0*/  FMUL R11, R2, R9 ;  /* 0x00000009020b7220 */ /* 0x004fce0000400000 */
.L_x_1:
[----:B------:R-:W-:Y:S05]  /*01d0*/  BSYNC.RECONVERGENT B0 ;  /* 0x0000000000007941 */ /* 0x000fea0003800200 */
.L_x_0:
[----:B------:R-:W-:Y:S05]  /*01e0*/  @P1 EXIT ;  /* 0x000000000000194d */ /* 0x000fea0003800000 */
[----:B------:R-:W0:Y:S01]  /*01f0*/  LDC.64 R2, c[0x0][0x398] ;  /* 0x0000e600ff027b82 */ /* 0x000e220000000a00 */
[----:B------:R-:W-:Y:S01]  /*0200*/  IMAD R5, R0, 0x19, R15 ;  /* 0x0000001900057824 */ /* 0x000fe200078e020f */
[----:B------:R-:W-:Y:S01]  /*0210*/  ISETP.NE.AND P0, PT, R7, RZ, PT ;  /* 0x000000ff0700720c */ /* 0x000fe20003f05270 */
[----:B------:R-:W-:Y:S02]  /*0220*/  BSSY.RECONVERGENT B0, `(.L_x_2) ;  /* 0x0000159000007945 */ /* 0x000fe40003800200 */
[----:B------:R-:W-:-:S04]  /*0230*/  IMAD R9, R5, 0xa9, RZ ;  /* 0x000000a905097824 */ /* 0x000fc800078e02ff */
[----:B0-----:R-:W-:-:S04]  /*0240*/  IMAD.WIDE.U32 R2, R9, 0x4, R2 ;  /* 0x0000000409027825 */ /* 0x001fc800078e0002 */
[----:B------:R-:W-:-:S05]  /*0250*/  IMAD.WIDE.U32 R6, R7, 0x4, R2 ;  /* 0x0000000407067825 */ /* 0x000fca00078e0002 */
[----:B------:R0:W-:Y:S01]  /*0260*/  STG.E desc[UR4][R6.64], R11 ;  /* 0x0000000b06007986 */ /* 0x0001e2000c101904 */
[----:B------:R-:W-:Y:S06]  /*0270*/  BAR.SYNC.DEFER_BLOCKING 0x0 ;  /* 0x0000000000007b1d */ /* 0x000fec0000010000 */
[----:B------:R-:W-:Y:S05]  /*0280*/  @P0 BRA `(.L_x_3) ;  /* 0x0000001400480947 */ /* 0x000fea0003800000 */
[----:B------:R-:W2:Y:S04]  /*0290*/  LDG.E R8, desc[UR4][R2.64] ;  /* 0x0000000402087981 */ /* 0x000ea8000c1e1900 */
[----:B------:R-:W2:Y:S04]  /*02a0*/  LDG.E R9, desc[UR4][R2.64+0x4] ;  /* 0x0000040402097981 */ /* 0x000ea8000c1e1900 */
[----:B------:R-:W3:Y:S04]  /*02b0*/  LDG.E R26, desc[UR4][R2.64+0x8] ;  /* 0x00000804021a7981 */ /* 0x000ee8000c1e1900 */
[----:B------:R-:W4:Y:S04]  /*02c0*/  LDG.E R10, desc[UR4][R2.64+0xc] ;  /* 0x00000c04020a7981 */ /* 0x000f28000c1e1900 */
[----:B0-----:R-:W5:Y:S04]  /*02d0*/  LDG.E R11, desc[UR4][R2.64+0x10] ;  /* 0x00001004020b7981 */ /* 0x001f68000c1e1900 */
[----:B------:R-:W5:Y:S04]  /*02e0*/  LDG.E R12, desc[UR4][R2.64+0x14] ;  /* 0x00001404020c7981 */ /* 0x000f68000c1e1900 */
        /* <DEDUP_REMOVED lines=14> */
[----:B------:R-:W5:Y:S01]  /*03d0*/  LDG.E R7, desc[UR4][R2.64+0x50] ;  /* 0x0000500402077981 */ /* 0x000f62000c1e1900 */
[----:B--2---:R-:W-:-:S03]  /*03e0*/  FADD R9, R8, R9 ;  /* 0x0000000908097221 */ /* 0x004fc60000000000 */
[----:B------:R-:W2:Y:S01]  /*03f0*/  LDG.E R8, desc[UR4][R2.64+0x54] ;  /* 0x0000540402087981 */ /* 0x000ea2000c1e1900 */
[----:B---3--:R-:W-:-:S03]  /*0400*/  FADD R27, R9, R26 ;  /* 0x0000001a091b7221 */ /* 0x008fc60000000000 */
[----:B------:R-:W3:Y:S01]  /*0410*/  LDG.E R9, desc[UR4][R2.64+0x58] ;  /* 0x0000580402097981 */ /* 0x000ee2000c1e1900 */
[----:B----4-:R-:W-:-:S03]  /*0420*/  FADD R26, R27, R10 ;  /* 0x0000000a1b1a7221 */ /* 0x010fc60000000000 */
[----:B------:R-:W4:Y:S01]  /*0430*/  LDG.E R10, desc[UR4][R2.64+0x5c] ;  /* 0x00005c04020a7981 */ /* 0x000f22000c1e1900 */
[----:B-----5:R-:W-:-:S03]  /*0440*/  FADD R27, R26, R11 ;  /* 0x0000000b1a1b7221 */ /* 0x020fc60000000000 */
[----:B------:R-:W5:Y:S01]  /*0450*/  LDG.E R11, desc[UR4][R2.64+0x60] ;  /* 0x00006004020b7981 */ /* 0x000f62000c1e1900 */
[----:B------:R-:W-:-:S03]  /*0460*/  FADD R26, R27, R12 ;  /* 0x0000000c1b1a7221 */ /* 0x000fc60000000000 */
        /* <DEDUP_REMOVED lines=287> */
[----:B------:R-:W-:-:S04]  /*1660*/  FADD R16, R27, R16 ;  /* 0x000000101b107221 */ /* 0x000fc80000000000 */
        /* <DEDUP_REMOVED lines=11> */
[----:B--2---:R-:W-:-:S04]  /*1720*/  FADD R8, R8, R7 ;  /* 0x0000000708087221 */ /* 0x004fc80000000000 */
[----:B---3--:R-:W-:-:S04]  /*1730*/  FADD R9, R8, R9 ;  /* 0x0000000908097221 */ /* 0x008fc80000000000 */
[----:B----4-:R-:W-:-:S04]  /*1740*/  FADD R10, R9, R10 ;  /* 0x0000000a090a7221 */ /* 0x010fc80000000000 */
[----:B-----5:R-:W-:-:S04]  /*1750*/  FADD R11, R10, R11 ;  /* 0x0000000b0a0b7221 */ /* 0x020fc80000000000 */
[----:B------:R-:W-:-:S04]  /*1760*/  FADD R12, R11, R12 ;  /* 0x0000000c0b0c7221 */ /* 0x000fc80000000000 */
[----:B------:R-:W-:-:S04]  /*1770*/  FADD R13, R12, R13 ;  /* 0x0000000d0c0d7221 */ /* 0x000fc80000000000 */
[----:B------:R-:W-:-:S04]  /*1780*/  FADD R14, R13, R14 ;  /* 0x0000000e0d0e7221 */ /* 0x000fc80000000000 */
[----:B------:R-:W-:-:S05]  /*1790*/  FADD R15, R14, R15 ;  /* 0x0000000f0e0f7221 */ /* 0x000fca0000000000 */
[----:B------:R1:W-:Y:S02]  /*17a0*/  STG.E desc[UR4][R2.64], R15 ;  /* 0x0000000f02007986 */ /* 0x0003e4000c101904 */
.L_x_3:
[----:B------:R-:W-:Y:S05]  /*17b0*/  BSYNC.RECONVERGENT B0 ;  /* 0x0000000000007941 */ /* 0x000fea0003800200 */
.L_x_2:
[----:B------:R-:W-:Y:S08]  /*17c0*/  BAR.SYNC.DEFER_BLOCKING 0x0 ;  /* 0x0000000000007b1d */ /* 0x000ff00000010000 */
[----:B0-----:R-:W0:Y:S01]  /*17d0*/  LDC.64 R6, c[0x0][0x390] ;  /* 0x0000e400ff067b82 */ /* 0x001e220000000a00 */
[----:B-1----:R-:W2:Y:S01]  /*17e0*/  LDG.E R3, desc[UR4][R2.64] ;  /* 0x0000000402037981 */ /* 0x002ea2000c1e1900 */
[----:B------:R-:W-:-:S05]  /*17f0*/  IMAD R5, R0, 0x136f, R5 ;  /* 0x0000136f00057824 */ /* 0x000fca00078e0205 */
[----:B------:R-:W-:-:S05]  /*1800*/  IADD3 R5, PT, PT, R4, R5, RZ ;  /* 0x0000000504057210 */ /* 0x000fca0007ffe0ff */
[----:B0-----:R-:W-:-:S05]  /*1810*/  IMAD.WIDE.U32 R4, R5, 0x4, R6 ;  /* 0x0000000405047825 */ /* 0x001fca00078e0006 */
[----:B--2---:R-:W-:Y:S01]  /*1820*/  STG.E desc[UR4][R4.64], R3 ;  /* 0x0000000304007986 */ /* 0x004fe2000c101904 */
[----:B------:R-:W-:Y:S05]  /*1830*/  EXIT ;  /* 0x000000000000794d */ /* 0x000fea0003800000 */
.L_x_4:
[----:B------:R-:W-:-:S00]  /*1840*/  BRA `(.L_x_4) ;  /* 0xfffffffc00fc7947 */ /* 0x000fc0000383ffff */
[----:B------:R-:W-:-:S00]  /*1850*/  NOP ;  /* 0x0000000000007918 */ /* 0x000fc00000000000 */
        /* <DEDUP_REMOVED lines=10> */
.L_x_5:


//--------------------- .nv.shared.reserved.0     --------------------------
	.section	.nv.shared.reserved.0,"aw",@nobits
	.weak		__nv_reservedSMEM_offset_0_alias
	.size		__nv_reservedSMEM_offset_0_alias, 0, 64
	.other		__nv_reservedSMEM_offset_0_alias,@"STO_CUDA_RESERVED_SHARED STV_DEFAULT"
__nv_reservedSMEM_offset_0_alias:
	.zero		0
	.zero		64


//--------------------- .nv.constant0._Z7ConvGPUPfS_S_S_ii --------------------------
	.section	.nv.constant0._Z7ConvGPUPfS_S_S_ii,"a",@progbits
	.sectionflags	@""
	.align	4
.nv.constant0._Z7ConvGPUPfS_S_S_ii:
	.zero		936


//--------------------- SYMBOLS --------------------------

	.type		.nv.reservedSmem.offset0,@object
	.size		.nv.reservedSmem.offset0,0x4
